//
// Generated by NVIDIA NVVM Compiler
//
// Compiler Build ID: CL-36424714
// Cuda compilation tools, release 13.0, V13.0.88
// Based on NVVM 20.0.0
//

.version 9.0
.target sm_100
.address_size 64

	// .globl	_Z8multiplyPlS_S_l
.extern .shared .align 16 .b8 array[];

.visible .entry _Z8multiplyPlS_S_l(
	.param .u64 .ptr .align 1 _Z8multiplyPlS_S_l_param_0,
	.param .u64 .ptr .align 1 _Z8multiplyPlS_S_l_param_1,
	.param .u64 .ptr .align 1 _Z8multiplyPlS_S_l_param_2,
	.param .u64 _Z8multiplyPlS_S_l_param_3
)
{
	.reg .pred 	%p<14>;
	.reg .b32 	%r<30>;
	.reg .b64 	%rd<116>;

	ld.param.u64 	%rd33, [_Z8multiplyPlS_S_l_param_0];
	ld.param.u64 	%rd30, [_Z8multiplyPlS_S_l_param_1];
	ld.param.u64 	%rd31, [_Z8multiplyPlS_S_l_param_2];
	ld.param.u64 	%rd32, [_Z8multiplyPlS_S_l_param_3];
	cvta.to.global.u64 	%rd1, %rd33;
	mov.u32 	%r3, %tid.x;
	mov.u32 	%r4, %ntid.x;
	mov.u32 	%r5, %ctaid.x;
	mad.lo.s32 	%r6, %r4, %r5, %r3;
	cvt.u64.u32 	%rd2, %r6;
	mov.u32 	%r7, %tid.y;
	mov.u32 	%r8, %ntid.y;
	mov.u32 	%r9, %ctaid.y;
	mad.lo.s32 	%r10, %r8, %r9, %r7;
	cvt.u64.u32 	%rd3, %r10;
	setp.le.s64 	%p1, %rd32, %rd2;
	@%p1 bra 	$L__BB0_2;
	cvt.u32.u64 	%r11, %rd2;
	cvta.to.global.u64 	%rd34, %rd30;
	shl.b64 	%rd35, %rd2, 3;
	add.s64 	%rd36, %rd34, %rd35;
	ld.global.u64 	%rd37, [%rd36];
	shl.b32 	%r12, %r11, 3;
	mov.u32 	%r13, array;
	add.s32 	%r14, %r13, %r12;
	st.shared.u64 	[%r14], %rd37;
$L__BB0_2:
	bar.sync 	0;
	max.s64 	%rd40, %rd2, %rd3;
	setp.ge.s64 	%p2, %rd40, %rd32;
	setp.lt.s64 	%p3, %rd32, 1;
	mov.b64 	%rd115, 0;
	or.pred  	%p4, %p2, %p3;
	@%p4 bra 	$L__BB0_14;
	mul.lo.s64 	%rd4, %rd32, %rd2;
	and.b64  	%rd5, %rd32, 7;
	setp.lt.u64 	%p5, %rd32, 8;
	mov.b64 	%rd110, 0;
	mov.u64 	%rd115, %rd110;
	@%p5 bra 	$L__BB0_6;
	and.b64  	%rd110, %rd32, 9223372036854775800;
	shl.b64 	%rd44, %rd4, 3;
	add.s64 	%rd45, %rd44, %rd1;
	add.s64 	%rd103, %rd45, 32;
	mov.u32 	%r16, array;
	add.s32 	%r29, %r16, 32;
	mov.b64 	%rd115, 0;
	mov.u64 	%rd104, %rd110;
$L__BB0_5:
	.pragma "nounroll";
	ld.global.u64 	%rd46, [%rd103+-32];
	ld.shared.v2.u64 	{%rd47, %rd48}, [%r29+-32];
	mad.lo.s64 	%rd49, %rd47, %rd46, %rd115;
	ld.global.u64 	%rd50, [%rd103+-24];
	mad.lo.s64 	%rd51, %rd48, %rd50, %rd49;
	ld.global.u64 	%rd52, [%rd103+-16];
	ld.shared.v2.u64 	{%rd53, %rd54}, [%r29+-16];
	mad.lo.s64 	%rd55, %rd53, %rd52, %rd51;
	ld.global.u64 	%rd56, [%rd103+-8];
	mad.lo.s64 	%rd57, %rd54, %rd56, %rd55;
	ld.global.u64 	%rd58, [%rd103];
	ld.shared.v2.u64 	{%rd59, %rd60}, [%r29];
	mad.lo.s64 	%rd61, %rd59, %rd58, %rd57;
	ld.global.u64 	%rd62, [%rd103+8];
	mad.lo.s64 	%rd63, %rd60, %rd62, %rd61;
	ld.global.u64 	%rd64, [%rd103+16];
	ld.shared.v2.u64 	{%rd65, %rd66}, [%r29+16];
	mad.lo.s64 	%rd67, %rd65, %rd64, %rd63;
	ld.global.u64 	%rd68, [%rd103+24];
	mad.lo.s64 	%rd115, %rd66, %rd68, %rd67;
	add.s64 	%rd104, %rd104, -8;
	add.s64 	%rd103, %rd103, 64;
	add.s32 	%r29, %r29, 64;
	setp.ne.s64 	%p6, %rd104, 0;
	@%p6 bra 	$L__BB0_5;
$L__BB0_6:
	setp.eq.s64 	%p7, %rd5, 0;
	@%p7 bra 	$L__BB0_14;
	and.b64  	%rd17, %rd32, 3;
	setp.lt.u64 	%p8, %rd5, 4;
	@%p8 bra 	$L__BB0_9;
	add.s64 	%rd70, %rd110, %rd4;
	shl.b64 	%rd71, %rd70, 3;
	add.s64 	%rd72, %rd1, %rd71;
	ld.global.u64 	%rd73, [%rd72];
	cvt.u32.u64 	%r17, %rd110;
	shl.b32 	%r18, %r17, 3;
	mov.u32 	%r19, array;
	add.s32 	%r20, %r19, %r18;
	ld.shared.u64 	%rd74, [%r20];
	mad.lo.s64 	%rd75, %rd74, %rd73, %rd115;
	ld.global.u64 	%rd76, [%rd72+8];
	ld.shared.u64 	%rd77, [%r20+8];
	mad.lo.s64 	%rd78, %rd77, %rd76, %rd75;
	ld.global.u64 	%rd79, [%rd72+16];
	ld.shared.u64 	%rd80, [%r20+16];
	mad.lo.s64 	%rd81, %rd80, %rd79, %rd78;
	ld.global.u64 	%rd82, [%rd72+24];
	ld.shared.u64 	%rd83, [%r20+24];
	mad.lo.s64 	%rd115, %rd83, %rd82, %rd81;
	add.s64 	%rd110, %rd110, 4;
$L__BB0_9:
	setp.eq.s64 	%p9, %rd17, 0;
	@%p9 bra 	$L__BB0_14;
	setp.eq.s64 	%p10, %rd17, 1;
	@%p10 bra 	$L__BB0_12;
	add.s64 	%rd85, %rd110, %rd4;
	shl.b64 	%rd86, %rd85, 3;
	add.s64 	%rd87, %rd1, %rd86;
	ld.global.u64 	%rd88, [%rd87];
	cvt.u32.u64 	%r21, %rd110;
	shl.b32 	%r22, %r21, 3;
	mov.u32 	%r23, array;
	add.s32 	%r24, %r23, %r22;
	ld.shared.u64 	%rd89, [%r24];
	mad.lo.s64 	%rd90, %rd89, %rd88, %rd115;
	ld.global.u64 	%rd91, [%rd87+8];
	ld.shared.u64 	%rd92, [%r24+8];
	mad.lo.s64 	%rd115, %rd92, %rd91, %rd90;
	add.s64 	%rd110, %rd110, 2;
$L__BB0_12:
	and.b64  	%rd93, %rd32, 1;
	setp.eq.b64 	%p11, %rd93, 1;
	not.pred 	%p12, %p11;
	@%p12 bra 	$L__BB0_14;
	add.s64 	%rd94, %rd110, %rd4;
	shl.b64 	%rd95, %rd94, 3;
	add.s64 	%rd96, %rd1, %rd95;
	ld.global.u64 	%rd97, [%rd96];
	cvt.u32.u64 	%r25, %rd110;
	shl.b32 	%r26, %r25, 3;
	mov.u32 	%r27, array;
	add.s32 	%r28, %r27, %r26;
	ld.shared.u64 	%rd98, [%r28];
	mad.lo.s64 	%rd115, %rd98, %rd97, %rd115;
$L__BB0_14:
	mad.lo.s64 	%rd99, %rd32, %rd3, %rd2;
	setp.ge.s64 	%p13, %rd99, %rd32;
	@%p13 bra 	$L__BB0_16;
	cvta.to.global.u64 	%rd100, %rd31;
	shl.b64 	%rd101, %rd2, 3;
	add.s64 	%rd102, %rd100, %rd101;
	st.global.u64 	[%rd102], %rd115;
$L__BB0_16:
	ret;

}


// ===== COMPILED SASS (sm_100) =====

	.target	sm_100

	.elftype	@"ET_EXEC"


//--------------------- .note.nv.tkinfo           --------------------------
	.section	.note.nv.tkinfo,"",@"SHT_NOTE"
	.sectionflags	@"SHF_NOTE_NV_TKINFO"
	.tkinfo
        /*0018*/ 	.word	0x00000002
        /*0030*/ 	.string	""
        /*0030*/ 	.string	"ptxas"
        /*0030*/ 	.string	"Cuda compilation tools, release 13.0, V13.0.88"
        /*0030*/ 	.string	"Build cuda_13.0.r13.0/compiler.36424714_0"
        /*0030*/ 	.string	"-arch sm_100 -m 64 "



//--------------------- .note.nv.cuinfo           --------------------------
	.section	.note.nv.cuinfo,"",@"SHT_NOTE"
	.sectionflags	@"SHF_NOTE_NV_CUINFO"
        /*0018*/ 	.short	0x0002
        /*001a*/ 	.short	0x0064
        /*001c*/ 	.short	0x0082
	.zero		2


//--------------------- .nv.info                  --------------------------
	.section	.nv.info,"",@"SHT_CUDA_INFO"
	.align	4


	//----- nvinfo : EIATTR_REGCOUNT
	.align		4
        /*0000*/ 	.byte	0x04, 0x2f
        /*0002*/ 	.short	(.L_1 - .L_0)
	.align		4
.L_0:
        /*0004*/ 	.word	index@(_Z8multiplyPlS_S_l)
        /*0008*/ 	.word	0x00000020


	//----- nvinfo : EIATTR_FRAME_SIZE
	.align		4
.L_1:
        /*000c*/ 	.byte	0x04, 0x11
        /*000e*/ 	.short	(.L_3 - .L_2)
	.align		4
.L_2:
        /*0010*/ 	.word	index@(_Z8multiplyPlS_S_l)
        /*0014*/ 	.word	0x00000000


	//----- nvinfo : EIATTR_MIN_STACK_SIZE
	.align		4
.L_3:
        /*0018*/ 	.byte	0x04, 0x12
        /*001a*/ 	.short	(.L_5 - .L_4)
	.align		4
.L_4:
        /*001c*/ 	.word	index@(_Z8multiplyPlS_S_l)
        /*0020*/ 	.word	0x00000000
.L_5:


//--------------------- .nv.compat                --------------------------
	.section	.nv.compat,"",@"SHT_CUDA_COMPAT_INFO"
	.align	4
        /*0000*/ 	.byte	0x02, 0x09, 0x00, 0x00, 0x02, 0x02, 0x01, 0x00, 0x02, 0x05, 0x05, 0x00, 0x03, 0x07, 0x01, 0x01
        /*0010*/ 	.byte	0x02, 0x03, 0x00, 0x00, 0x02, 0x06, 0x01, 0x00, 0x04, 0x0b, 0x08, 0x00, 0x09, 0x00, 0x00, 0x00
        /*0020*/ 	.byte	0x00, 0x00, 0x00, 0x00


//--------------------- .nv.info._Z8multiplyPlS_S_l --------------------------
	.section	.nv.info._Z8multiplyPlS_S_l,"",@"SHT_CUDA_INFO"
	.sectionflags	@""
	.align	4


	//----- nvinfo : EIATTR_CUDA_API_VERSION
	.align		4
        /*0000*/ 	.byte	0x04, 0x37
        /*0002*/ 	.short	(.L_7 - .L_6)
.L_6:
        /*0004*/ 	.word	0x00000082


	//----- nvinfo : EIATTR_KPARAM_INFO
	.align		4
.L_7:
        /*0008*/ 	.byte	0x04, 0x17
        /*000a*/ 	.short	(.L_9 - .L_8)
.L_8:
        /*000c*/ 	.word	0x00000000
        /*0010*/ 	.short	0x0003
        /*0012*/ 	.short	0x0018
        /*0014*/ 	.byte	0x00, 0xf0, 0x21, 0x00


	//----- nvinfo : EIATTR_KPARAM_INFO
	.align		4
.L_9:
        /*0018*/ 	.byte	0x04, 0x17
        /*001a*/ 	.short	(.L_11 - .L_10)
.L_10:
        /*001c*/ 	.word	0x00000000
        /*0020*/ 	.short	0x0002
        /*0022*/ 	.short	0x0010
        /*0024*/ 	.byte	0x00, 0xf5, 0x21, 0x00


	//----- nvinfo : EIATTR_KPARAM_INFO
	.align		4
.L_11:
        /*0028*/ 	.byte	0x04, 0x17
        /*002a*/ 	.short	(.L_13 - .L_12)
.L_12:
        /*002c*/ 	.word	0x00000000
        /*0030*/ 	.short	0x0001
        /*0032*/ 	.short	0x0008
        /*0034*/ 	.byte	0x00, 0xf5, 0x21, 0x00


	//----- nvinfo : EIATTR_KPARAM_INFO
	.align		4
.L_13:
        /*0038*/ 	.byte	0x04, 0x17
        /*003a*/ 	.short	(.L_15 - .L_14)
.L_14:
        /*003c*/ 	.word	0x00000000
        /*0040*/ 	.short	0x0000
        /*0042*/ 	.short	0x0000
        /*0044*/ 	.byte	0x00, 0xf5, 0x21, 0x00


	//----- nvinfo : EIATTR_SPARSE_MMA_MASK
	.align		4
.L_15:
        /*0048*/ 	.byte	0x03, 0x50
        /*004a*/ 	.short	0x0000


	//----- nvinfo : EIATTR_MAXREG_COUNT
	.align		4
        /*004c*/ 	.byte	0x03, 0x1b
        /*004e*/ 	.short	0x00ff


	//----- nvinfo : EIATTR_NUM_BARRIERS
	.align		4
        /*0050*/ 	.byte	0x02, 0x4c
        /*0052*/ 	.byte	0x01
	.zero		1


	//----- nvinfo : EIATTR_MERCURY_ISA_VERSION
	.align		4
        /*0054*/ 	.byte	0x03, 0x5f
        /*0056*/ 	.short	0x0101


	//----- nvinfo : EIATTR_VRC_CTA_INIT_COUNT
	.align		4
        /*0058*/ 	.byte	0x02, 0x4a
	.zero		1
	.zero		1


	//----- nvinfo : EIATTR_EXIT_INSTR_OFFSETS
	.align		4
        /*005c*/ 	.byte	0x04, 0x1c
        /*005e*/ 	.short	(.L_17 - .L_16)


	//   ....[0]....
.L_16:
        /*0060*/ 	.word	0x00000cd0


	//   ....[1]....
        /*0064*/ 	.word	0x00000d20


	//----- nvinfo : EIATTR_CRS_STACK_SIZE
	.align		4
.L_17:
        /*0068*/ 	.byte	0x04, 0x1e
        /*006a*/ 	.short	(.L_19 - .L_18)
.L_18:
        /*006c*/ 	.word	0x00000000


	//----- nvinfo : EIATTR_CBANK_PARAM_SIZE
	.align		4
.L_19:
        /*0070*/ 	.byte	0x03, 0x19
        /*0072*/ 	.short	0x0020


	//----- nvinfo : EIATTR_PARAM_CBANK
	.align		4
        /*0074*/ 	.byte	0x04, 0x0a
        /*0076*/ 	.short	(.L_21 - .L_20)
	.align		4
.L_20:
        /*0078*/ 	.word	index@(.nv.constant0._Z8multiplyPlS_S_l)
        /*007c*/ 	.short	0x0380
        /*007e*/ 	.short	0x0020


	//----- nvinfo : EIATTR_SW_WAR
	.align		4
.L_21:
        /*0080*/ 	.byte	0x04, 0x36
        /*0082*/ 	.short	(.L_23 - .L_22)
.L_22:
        /*0084*/ 	.word	0x00000008
.L_23:


//--------------------- .nv.callgraph             --------------------------
	.section	.nv.callgraph,"",@"SHT_CUDA_CALLGRAPH"
	.align	4
	.sectionentsize	8
	.align		4
        /*0000*/ 	.word	0x00000000
	.align		4
        /*0004*/ 	.word	0xffffffff
	.align		4
        /*0008*/ 	.word	0x00000000
	.align		4
        /*000c*/ 	.word	0xfffffffe
	.align		4
        /*0010*/ 	.word	0x00000000
	.align		4
        /*0014*/ 	.word	0xfffffffd
	.align		4
        /*0018*/ 	.word	0x00000000
	.align		4
        /*001c*/ 	.word	0xfffffffc


//--------------------- .text._Z8multiplyPlS_S_l  --------------------------
	.section	.text._Z8multiplyPlS_S_l,"ax",@progbits
	.align	128
        .global         _Z8multiplyPlS_S_l
        .type           _Z8multiplyPlS_S_l,@function
        .size           _Z8multiplyPlS_S_l,(.L_x_7 - _Z8multiplyPlS_S_l)
        .other          _Z8multiplyPlS_S_l,@"STO_CUDA_ENTRY STV_DEFAULT"
_Z8multiplyPlS_S_l:
.text._Z8multiplyPlS_S_l:
[----:B------:R-:W-:Y:S01]  /*0000*/  LDC R1, c[0x0][0x37c] ;  /* 0x0000df00ff017b82 */ /* 0x000fe20000000800 */
[----:B------:R-:W0:Y:S07]  /*0010*/  S2R R16, SR_TID.X ;  /* 0x0000000000107919 */ /* 0x000e2e0000002100 */
[----:B------:R-:W1:Y:S01]  /*0020*/  LDC.64 R6, c[0x0][0x398] ;  /* 0x0000e600ff067b82 */ /* 0x000e620000000a00 */
[----:B------:R-:W0:Y:S01]  /*0030*/  LDCU UR4, c[0x0][0x360] ;  /* 0x00006c00ff0477ac */ /* 0x000e220008000800 */
[----:B------:R-:W0:Y:S01]  /*0040*/  S2R R17, SR_CTAID.X ;  /* 0x0000000000117919 */ /* 0x000e220000002500 */
[----:B------:R-:W2:Y:S01]  /*0050*/  LDCU.64 UR6, c[0x0][0x358] ;  /* 0x00006b00ff0677ac */ /* 0x000ea20008000a00 */
[----:B0-----:R-:W-:-:S05]  /*0060*/  IMAD R16, R17, UR4, R16 ;  /* 0x0000000411107c24 */ /* 0x001fca000f8e0210 */
[----:B-1----:R-:W-:-:S04]  /*0070*/  ISETP.GE.U32.AND P0, PT, R16, R6, PT ;  /* 0x000000061000720c */ /* 0x002fc80003f06070 */
[----:B------:R-:W-:-:S13]  /*0080*/  ISETP.GE.AND.EX P0, PT, RZ, R7, PT, P0 ;  /* 0x00000007ff00720c */ /* 0x000fda0003f06300 */
[----:B------:R-:W0:Y:S02]  /*0090*/  @!P0 LDC.64 R2, c[0x0][0x388] ;  /* 0x0000e200ff028b82 */ /* 0x000e240000000a00 */
[----:B0-----:R-:W-:-:S04]  /*00a0*/  @!P0 LEA R2, P1, R16, R2, 0x3 ;  /* 0x0000000210028211 */ /* 0x001fc800078218ff */
[----:B------:R-:W-:-:S06]  /*00b0*/  @!P0 LEA.HI.X R3, R16, R3, RZ, 0x3, P1 ;  /* 0x0000000310038211 */ /* 0x000fcc00008f1cff */
[----:B--2---:R-:W2:Y:S01]  /*00c0*/  @!P0 LDG.E.64 R2, desc[UR6][R2.64] ;  /* 0x0000000602028981 */ /* 0x004ea2000c1e1b00 */
[----:B------:R-:W0:Y:S01]  /*00d0*/  LDCU UR4, c[0x0][0x364] ;  /* 0x00006c80ff0477ac */ /* 0x000e220008000800 */
[----:B------:R-:W-:Y:S01]  /*00e0*/  @!P0 MOV R4, 0x400 ;  /* 0x0000040000048802 */ /* 0x000fe20000000f00 */
[----:B------:R-:W-:Y:S01]  /*00f0*/  BSSY.RECONVERGENT B0, `(.L_x_0) ;  /* 0x00000b8000007945 */ /* 0x000fe20003800200 */
[----:B------:R-:W0:Y:S01]  /*0100*/  S2R R0, SR_TID.Y ;  /* 0x0000000000007919 */ /* 0x000e220000002200 */
[----:B------:R-:W-:Y:S01]  /*0110*/  CS2R R20, SRZ ;  /* 0x0000000000147805 */ /* 0x000fe2000001ff00 */
[----:B------:R-:W0:Y:S01]  /*0120*/  S2R R9, SR_CTAID.Y ;  /* 0x0000000000097919 */ /* 0x000e220000002600 */
[----:B------:R-:W1:Y:S01]  /*0130*/  @!P0 S2R R5, SR_CgaCtaId ;  /* 0x0000000000058919 */ /* 0x000e620000008800 */
[----:B0-----:R-:W-:Y:S01]  /*0140*/  IMAD R0, R9, UR4, R0 ;  /* 0x0000000409007c24 */ /* 0x001fe2000f8e0200 */
[----:B-1----:R-:W-:-:S04]  /*0150*/  @!P0 LEA R5, R5, R4, 0x18 ;  /* 0x0000000405058211 */ /* 0x002fc800078ec0ff */
[C---:B------:R-:W-:Y:S01]  /*0160*/  ISETP.GT.U32.AND P1, PT, R16.reuse, R0, PT ;  /* 0x000000001000720c */ /* 0x040fe20003f24070 */
[----:B------:R-:W-:-:S03]  /*0170*/  @!P0 IMAD R5, R16, 0x8, R5 ;  /* 0x0000000810058824 */ /* 0x000fc600078e0205 */
[----:B------:R-:W-:-:S04]  /*0180*/  ISETP.GT.AND.EX P1, PT, RZ, RZ, PT, P1 ;  /* 0x000000ffff00720c */ /* 0x000fc80003f24310 */
[----:B------:R-:W-:-:S04]  /*0190*/  SEL R9, R16, R0, P1 ;  /* 0x0000000010097207 */ /* 0x000fc80000800000 */
[----:B------:R-:W-:Y:S01]  /*01a0*/  ISETP.GE.U32.AND P1, PT, R9, R6, PT ;  /* 0x000000060900720c */ /* 0x000fe20003f26070 */
[----:B--2---:R0:W-:Y:S01]  /*01b0*/  @!P0 STS.64 [R5], R2 ;  /* 0x0000000205008388 */ /* 0x0041e20000000a00 */
[----:B------:R-:W-:Y:S01]  /*01c0*/  BAR.SYNC.DEFER_BLOCKING 0x0 ;  /* 0x0000000000007b1d */ /* 0x000fe20000010000 */
[----:B------:R-:W-:-:S04]  /*01d0*/  ISETP.GE.U32.AND P0, PT, R6, 0x1, PT ;  /* 0x000000010600780c */ /* 0x000fc80003f06070 */
[----:B------:R-:W-:-:S04]  /*01e0*/  ISETP.GE.AND.EX P0, PT, R7, RZ, PT, P0 ;  /* 0x000000ff0700720c */ /* 0x000fc80003f06300 */
[----:B------:R-:W-:-:S13]  /*01f0*/  ISETP.GE.OR.EX P0, PT, RZ, R7, !P0, P1 ;  /* 0x00000007ff00720c */ /* 0x000fda0004706710 */
[----:B0-----:R-:W-:Y:S05]  /*0200*/  @P0 BRA `(.L_x_1) ;  /* 0x0000000800980947 */ /* 0x001fea0003800000 */
[----:B------:R-:W-:Y:S01]  /*0210*/  ISETP.GE.U32.AND P1, PT, R6, 0x8, PT ;  /* 0x000000080600780c */ /* 0x000fe20003f26070 */
[----:B------:R-:W-:Y:S01]  /*0220*/  IMAD.WIDE.U32 R18, R16, R6, RZ ;  /* 0x0000000610127225 */ /* 0x000fe200078e00ff */
[----:B------:R-:W-:Y:S02]  /*0230*/  LOP3.LUT R13, R6, 0x7, RZ, 0xc0, !PT ;  /* 0x00000007060d7812 */ /* 0x000fe400078ec0ff */
[----:B------:R-:W-:Y:S02]  /*0240*/  CS2R R2, SRZ ;  /* 0x0000000000027805 */ /* 0x000fe4000001ff00 */
[----:B------:R-:W-:Y:S02]  /*0250*/  ISETP.GE.U32.AND.EX P1, PT, R7, RZ, PT, P1 ;  /* 0x000000ff0700720c */ /* 0x000fe40003f26110 */
[----:B------:R-:W-:Y:S02]  /*0260*/  CS2R R20, SRZ ;  /* 0x0000000000147805 */ /* 0x000fe4000001ff00 */
[----:B------:R-:W-:Y:S01]  /*0270*/  ISETP.NE.U32.AND P0, PT, R13, RZ, PT ;  /* 0x000000ff0d00720c */ /* 0x000fe20003f05070 */
[----:B------:R-:W-:-:S03]  /*0280*/  IMAD R4, R16, R7, R19 ;  /* 0x0000000710047224 */ /* 0x000fc600078e0213 */
[----:B------:R-:W-:-:S05]  /*0290*/  ISETP.NE.AND.EX P0, PT, RZ, RZ, PT, P0 ;  /* 0x000000ffff00720c */ /* 0x000fca0003f05300 */
[----:B------:R-:W-:Y:S08]  /*02a0*/  @!P1 BRA `(.L_x_2) ;  /* 0x00000004001c9947 */ /* 0x000ff00003800000 */
[----:B------:R-:W0:Y:S01]  /*02b0*/  LDCU.64 UR8, c[0x0][0x380] ;  /* 0x00007000ff0877ac */ /* 0x000e220008000a00 */
[----:B------:R-:W1:Y:S01]  /*02c0*/  S2UR UR5, SR_CgaCtaId ;  /* 0x00000000000579c3 */ /* 0x000e620000008800 */
[----:B------:R-:W-:Y:S02]  /*02d0*/  LOP3.LUT R2, R6, 0xfffffff8, RZ, 0xc0, !PT ;  /* 0xfffffff806027812 */ /* 0x000fe400078ec0ff */
[----:B------:R-:W-:Y:S02]  /*02e0*/  CS2R R20, SRZ ;  /* 0x0000000000147805 */ /* 0x000fe4000001ff00 */
[----:B------:R-:W-:Y:S01]  /*02f0*/  LOP3.LUT R3, R7, 0x7fffffff, RZ, 0xc0, !PT ;  /* 0x7fffffff07037812 */ /* 0x000fe200078ec0ff */
[----:B------:R-:W-:Y:S01]  /*0300*/  UMOV UR4, 0x400 ;  /* 0x0000040000047882 */ /* 0x000fe20000000000 */
[----:B------:R-:W-:Y:S02]  /*0310*/  IMAD.MOV.U32 R12, RZ, RZ, R2 ;  /* 0x000000ffff0c7224 */ /* 0x000fe400078e0002 */
[----:B------:R-:W-:-:S02]  /*0320*/  MOV R5, R3 ;  /* 0x0000000300057202 */ /* 0x000fc40000000f00 */
[----:B0-----:R-:W-:-:S04]  /*0330*/  LEA R14, P1, R18, UR8, 0x3 ;  /* 0x00000008120e7c11 */ /* 0x001fc8000f8218ff */
[----:B------:R-:W-:Y:S02]  /*0340*/  LEA.HI.X R15, R18, UR9, R4, 0x3, P1 ;  /* 0x00000009120f7c11 */ /* 0x000fe400088f1c04 */
[----:B------:R-:W-:Y:S01]  /*0350*/  IADD3 R14, P1, PT, R14, 0x20, RZ ;  /* 0x000000200e0e7810 */ /* 0x000fe20007f3e0ff */
[----:B-1----:R-:W-:-:S04]  /*0360*/  ULEA UR4, UR5, UR4, 0x18 ;  /* 0x0000000405047291 */ /* 0x002fc8000f8ec0ff */
[----:B------:R-:W-:Y:S01]  /*0370*/  IMAD.X R15, RZ, RZ, R15, P1 ;  /* 0x000000ffff0f7224 */ /* 0x000fe200008e060f */
[----:B------:R-:W-:-:S12]  /*0380*/  UIADD3 UR4, UPT, UPT, UR4, 0x20, URZ ;  /* 0x0000002004047890 */ /* 0x000fd8000fffe0ff */
.L_x_3:
[----:B------:R-:W2:Y:S04]  /*0390*/  LDG.E.64 R28, desc[UR6][R14.64+-0x20] ;  /* 0xffffe0060e1c7981 */ /* 0x000ea8000c1e1b00 */
[----:B------:R-:W3:Y:S04]  /*03a0*/  LDG.E.64 R26, desc[UR6][R14.64+-0x18] ;  /* 0xffffe8060e1a7981 */ /* 0x000ee8000c1e1b00 */
[----:B------:R-:W4:Y:S04]  /*03b0*/  LDG.E.64 R24, desc[UR6][R14.64+-0x10] ;  /* 0xfffff0060e187981 */ /* 0x000f28000c1e1b00 */
[----:B------:R-:W5:Y:S04]  /*03c0*/  LDG.E.64 R22, desc[UR6][R14.64+-0x8] ;  /* 0xfffff8060e167981 */ /* 0x000f68000c1e1b00 */
[----:B------:R-:W2:Y:S02]  /*03d0*/  LDS.128 R8, [UR4+-0x20] ;  /* 0xffffe004ff087984 */ /* 0x000ea40008000c00 */
[----:B--2---:R-:W-:-:S02]  /*03e0*/  IMAD R9, R9, R28, RZ ;  /* 0x0000001c09097224 */ /* 0x004fc400078e02ff */
[----:B------:R-:W-:-:S04]  /*03f0*/  IMAD.WIDE.U32 R20, R28, R8, R20 ;  /* 0x000000081c147225 */ /* 0x000fc800078e0014 */
[----:B------:R-:W-:Y:S01]  /*0400*/  IMAD R9, R29, R8, R9 ;  /* 0x000000081d097224 */ /* 0x000fe200078e0209 */
[----:B------:R-:W-:Y:S01]  /*0410*/  MOV R8, R20 ;  /* 0x0000001400087202 */ /* 0x000fe20000000f00 */
[-C--:B---3--:R-:W-:Y:S02]  /*0420*/  IMAD R11, R11, R26.reuse, RZ ;  /* 0x0000001a0b0b7224 */ /* 0x088fe400078e02ff */
[----:B------:R-:W-:Y:S02]  /*0430*/  IMAD.IADD R9, R21, 0x1, R9 ;  /* 0x0000000115097824 */ /* 0x000fe400078e0209 */
[C---:B------:R-:W-:Y:S02]  /*0440*/  IMAD R20, R10.reuse, R27, R11 ;  /* 0x0000001b0a147224 */ /* 0x040fe400078e020b */
[----:B------:R-:W-:Y:S02]  /*0450*/  IMAD.WIDE.U32 R26, R10, R26, R8 ;  /* 0x0000001a0a1a7225 */ /* 0x000fe400078e0008 */
[----:B------:R-:W4:Y:S02]  /*0460*/  LDS.128 R8, [UR4+-0x10] ;  /* 0xfffff004ff087984 */ /* 0x000f240008000c00 */
[----:B------:R-:W-:-:S02]  /*0470*/  IMAD.IADD R21, R27, 0x1, R20 ;  /* 0x000000011b157824 */ /* 0x000fc400078e0214 */
[----:B------:R-:W-:Y:S02]  /*0480*/  IMAD.MOV.U32 R20, RZ, RZ, R26 ;  /* 0x000000ffff147224 */ /* 0x000fe400078e001a */
[----:B------:R-:W2:Y:S01]  /*0490*/  LDG.E.64 R26, desc[UR6][R14.64] ;  /* 0x000000060e1a7981 */ /* 0x000ea2000c1e1b00 */
[----:B----4-:R-:W-:Y:S02]  /*04a0*/  IMAD R9, R9, R24, RZ ;  /* 0x0000001809097224 */ /* 0x010fe400078e02ff */
[----:B------:R-:W-:-:S04]  /*04b0*/  IMAD.WIDE.U32 R20, R24, R8, R20 ;  /* 0x0000000818147225 */ /* 0x000fc800078e0014 */
[----:B------:R-:W-:Y:S02]  /*04c0*/  IMAD R9, R25, R8, R9 ;  /* 0x0000000819097224 */ /* 0x000fe400078e0209 */
[----:B------:R-:W3:Y:S01]  /*04d0*/  LDG.E.64 R24, desc[UR6][R14.64+0x8] ;  /* 0x000008060e187981 */ /* 0x000ee2000c1e1b00 */
[----:B------:R-:W-:Y:S02]  /*04e0*/  IMAD.MOV.U32 R8, RZ, RZ, R20 ;  /* 0x000000ffff087224 */ /* 0x000fe400078e0014 */
[----:B------:R-:W-:Y:S01]  /*04f0*/  IADD3 R9, PT, PT, R21, R9, RZ ;  /* 0x0000000915097210 */ /* 0x000fe20007ffe0ff */
[----:B-----5:R-:W-:Y:S01]  /*0500*/  IMAD R11, R11, R22, RZ ;  /* 0x000000160b0b7224 */ /* 0x020fe200078e02ff */
[----:B------:R-:W4:Y:S03]  /*0510*/  LDG.E.64 R20, desc[UR6][R14.64+0x18] ;  /* 0x000018060e147981 */ /* 0x000f26000c1e1b00 */
[----:B------:R-:W-:-:S02]  /*0520*/  IMAD R28, R10, R23, R11 ;  /* 0x000000170a1c7224 */ /* 0x000fc400078e020b */
[----:B------:R-:W-:Y:S02]  /*0530*/  IMAD.WIDE.U32 R8, R10, R22, R8 ;  /* 0x000000160a087225 */ /* 0x000fe400078e0008 */
[----:B------:R0:W5:Y:S02]  /*0540*/  LDG.E.64 R22, desc[UR6][R14.64+0x10] ;  /* 0x000010060e167981 */ /* 0x000164000c1e1b00 */
[----:B------:R-:W-:Y:S01]  /*0550*/  IMAD.IADD R29, R9, 0x1, R28 ;  /* 0x00000001091d7824 */ /* 0x000fe200078e021c */
[----:B------:R-:W-:Y:S02]  /*0560*/  MOV R28, R8 ;  /* 0x00000008001c7202 */ /* 0x000fe40000000f00 */
[----:B------:R-:W2:Y:S01]  /*0570*/  LDS.128 R8, [UR4] ;  /* 0x00000004ff087984 */ /* 0x000ea20008000c00 */
[----:B------:R-:W-:-:S04]  /*0580*/  IADD3 R12, P1, PT, R12, -0x8, RZ ;  /* 0xfffffff80c0c7810 */ /* 0x000fc80007f3e0ff */
[----:B------:R-:W-:Y:S02]  /*0590*/  IADD3.X R5, PT, PT, R5, -0x1, RZ, P1, !PT ;  /* 0xffffffff05057810 */ /* 0x000fe40000ffe4ff */
[----:B------:R-:W-:-:S04]  /*05a0*/  ISETP.NE.U32.AND P1, PT, R12, RZ, PT ;  /* 0x000000ff0c00720c */ /* 0x000fc80003f25070 */
[----:B------:R-:W-:Y:S02]  /*05b0*/  ISETP.NE.AND.EX P1, PT, R5, RZ, PT, P1 ;  /* 0x000000ff0500720c */ /* 0x000fe40003f25310 */
[----:B0-----:R-:W-:-:S05]  /*05c0*/  IADD3 R14, P2, PT, R14, 0x40, RZ ;  /* 0x000000400e0e7810 */ /* 0x001fca0007f5e0ff */
[----:B------:R-:W-:Y:S02]  /*05d0*/  IMAD.X R15, RZ, RZ, R15, P2 ;  /* 0x000000ffff0f7224 */ /* 0x000fe400010e060f */
[----:B--2---:R-:W-:-:S04]  /*05e0*/  IMAD R9, R9, R26, RZ ;  /* 0x0000001a09097224 */ /* 0x004fc800078e02ff */
[-C--:B------:R-:W-:Y:S02]  /*05f0*/  IMAD R9, R27, R8.reuse, R9 ;  /* 0x000000081b097224 */ /* 0x080fe400078e0209 */
[----:B------:R-:W-:-:S04]  /*0600*/  IMAD.WIDE.U32 R26, R26, R8, R28 ;  /* 0x000000081a1a7225 */ /* 0x000fc800078e001c */
[----:B------:R-:W-:Y:S02]  /*0610*/  IMAD.IADD R9, R27, 0x1, R9 ;  /* 0x000000011b097824 */ /* 0x000fe400078e0209 */
[----:B------:R-:W-:Y:S02]  /*0620*/  IMAD.MOV.U32 R8, RZ, RZ, R26 ;  /* 0x000000ffff087224 */ /* 0x000fe400078e001a */
[-C--:B---3--:R-:W-:Y:S02]  /*0630*/  IMAD R11, R11, R24.reuse, RZ ;  /* 0x000000180b0b7224 */ /* 0x088fe400078e02ff */
[----:B------:R-:W-:-:S04]  /*0640*/  IMAD.WIDE.U32 R26, R10, R24, R8 ;  /* 0x000000180a1a7225 */ /* 0x000fc800078e0008 */
[----:B------:R-:W-:Y:S02]  /*0650*/  IMAD R25, R10, R25, R11 ;  /* 0x000000190a197224 */ /* 0x000fe400078e020b */
[----:B------:R-:W5:Y:S03]  /*0660*/  LDS.128 R8, [UR4+0x10] ;  /* 0x00001004ff087984 */ /* 0x000f660008000c00 */
[----:B------:R-:W-:Y:S01]  /*0670*/  IADD3 R27, PT, PT, R27, R25, RZ ;  /* 0x000000191b1b7210 */ /* 0x000fe20007ffe0ff */
[----:B------:R-:W-:Y:S01]  /*0680*/  UIADD3 UR4, UPT, UPT, UR4, 0x40, URZ ;  /* 0x0000004004047890 */ /* 0x000fe2000fffe0ff */
[----:B-----5:R-:W-:-:S04]  /*0690*/  IMAD R9, R9, R22, RZ ;  /* 0x0000001609097224 */ /* 0x020fc800078e02ff */
[-C--:B------:R-:W-:Y:S02]  /*06a0*/  IMAD R23, R23, R8.reuse, R9 ;  /* 0x0000000817177224 */ /* 0x080fe400078e0209 */
[----:B------:R-:W-:-:S04]  /*06b0*/  IMAD.WIDE.U32 R8, R22, R8, R26 ;  /* 0x0000000816087225 */ /* 0x000fc800078e001a */
[-C--:B----4-:R-:W-:Y:S02]  /*06c0*/  IMAD R11, R11, R20.reuse, RZ ;  /* 0x000000140b0b7224 */ /* 0x090fe400078e02ff */
[----:B------:R-:W-:Y:S02]  /*06d0*/  IMAD.IADD R9, R9, 0x1, R23 ;  /* 0x0000000109097824 */ /* 0x000fe400078e0217 */
[C---:B------:R-:W-:Y:S02]  /*06e0*/  IMAD R11, R10.reuse, R21, R11 ;  /* 0x000000150a0b7224 */ /* 0x040fe400078e020b */
[----:B------:R-:W-:-:S05]  /*06f0*/  IMAD.WIDE.U32 R20, R10, R20, R8 ;  /* 0x000000140a147225 */ /* 0x000fca00078e0008 */
[----:B------:R-:W-:Y:S01]  /*0700*/  IADD3 R21, PT, PT, R21, R11, RZ ;  /* 0x0000000b15157210 */ /* 0x000fe20007ffe0ff */
[----:B------:R-:W-:Y:S06]  /*0710*/  @P1 BRA `(.L_x_3) ;  /* 0xfffffffc001c1947 */ /* 0x000fec000383ffff */
.L_x_2:
[----:B------:R-:W-:Y:S05]  /*0720*/  @!P0 BRA `(.L_x_1) ;  /* 0x0000000400508947 */ /* 0x000fea0003800000 */
[----:B------:R-:W-:Y:S02]  /*0730*/  ISETP.GE.U32.AND P1, PT, R13, 0x4, PT ;  /* 0x000000040d00780c */ /* 0x000fe40003f26070 */
[----:B------:R-:W-:Y:S02]  /*0740*/  LOP3.LUT R5, R6, 0x3, RZ, 0xc0, !PT ;  /* 0x0000000306057812 */ /* 0x000fe400078ec0ff */
[----:B------:R-:W-:Y:S02]  /*0750*/  ISETP.GE.U32.AND.EX P1, PT, RZ, RZ, PT, P1 ;  /* 0x000000ffff00720c */ /* 0x000fe40003f26110 */
[----:B------:R-:W-:-:S04]  /*0760*/  ISETP.NE.U32.AND P0, PT, R5, RZ, PT ;  /* 0x000000ff0500720c */ /* 0x000fc80003f05070 */
[----:B------:R-:W-:-:S07]  /*0770*/  ISETP.NE.AND.EX P0, PT, RZ, RZ, PT, P0 ;  /* 0x000000ffff00720c */ /* 0x000fce0003f05300 */
[----:B------:R-:W-:Y:S06]  /*0780*/  @!P1 BRA `(.L_x_4) ;  /* 0x0000000000849947 */ /* 0x000fec0003800000 */
[----:B------:R-:W0:Y:S01]  /*0790*/  LDCU.64 UR4, c[0x0][0x380] ;  /* 0x00007000ff0477ac */ /* 0x000e220008000a00 */
[----:B------:R-:W-:-:S05]  /*07a0*/  IADD3 R8, P1, PT, R2, R18, RZ ;  /* 0x0000001202087210 */ /* 0x000fca0007f3e0ff */
[----:B------:R-:W-:Y:S01]  /*07b0*/  IMAD.X R9, R3, 0x1, R4, P1 ;  /* 0x0000000103097824 */ /* 0x000fe200008e0604 */
[----:B0-----:R-:W-:-:S04]  /*07c0*/  LEA R14, P1, R8, UR4, 0x3 ;  /* 0x00000004080e7c11 */ /* 0x001fc8000f8218ff */
[----:B------:R-:W-:-:S05]  /*07d0*/  LEA.HI.X R15, R8, UR5, R9, 0x3, P1 ;  /* 0x00000005080f7c11 */ /* 0x000fca00088f1c09 */
[----:B------:R-:W2:Y:S04]  /*07e0*/  LDG.E.64 R12, desc[UR6][R14.64] ;  /* 0x000000060e0c7981 */ /* 0x000ea8000c1e1b00 */
[----:B------:R-:W3:Y:S04]  /*07f0*/  LDG.E.64 R26, desc[UR6][R14.64+0x8] ;  /* 0x000008060e1a7981 */ /* 0x000ee8000c1e1b00 */
[----:B------:R-:W4:Y:S04]  /*0800*/  LDG.E.64 R24, desc[UR6][R14.64+0x10] ;  /* 0x000010060e187981 */ /* 0x000f28000c1e1b00 */
[----:B------:R0:W5:Y:S01]  /*0810*/  LDG.E.64 R22, desc[UR6][R14.64+0x18] ;  /* 0x000018060e167981 */ /* 0x000162000c1e1b00 */
[----:B------:R-:W-:Y:S01]  /*0820*/  MOV R8, 0x400 ;  /* 0x0000040000087802 */ /* 0x000fe20000000f00 */
[----:B------:R-:W1:Y:S03]  /*0830*/  S2R R9, SR_CgaCtaId ;  /* 0x0000000000097919 */ /* 0x000e660000008800 */
[----:B-1----:R-:W-:-:S05]  /*0840*/  LEA R9, R9, R8, 0x18 ;  /* 0x0000000809097211 */ /* 0x002fca00078ec0ff */
[C---:B------:R-:W-:Y:S01]  /*0850*/  IMAD R28, R2.reuse, 0x8, R9 ;  /* 0x00000008021c7824 */ /* 0x040fe200078e0209 */
[----:B------:R-:W-:-:S04]  /*0860*/  IADD3 R2, P1, PT, R2, 0x4, RZ ;  /* 0x0000000402027810 */ /* 0x000fc80007f3e0ff */
[----:B------:R-:W2:Y:S01]  /*0870*/  LDS.128 R8, [R28] ;  /* 0x000000001c087984 */ /* 0x000ea20000000c00 */
[----:B------:R-:W-:Y:S01]  /*0880*/  IADD3.X R3, PT, PT, RZ, R3, RZ, P1, !PT ;  /* 0x00000003ff037210 */ /* 0x000fe20000ffe4ff */
[----:B--2---:R-:W-:Y:S02]  /*0890*/  IMAD R9, R9, R12, RZ ;  /* 0x0000000c09097224 */ /* 0x004fe400078e02ff */
[----:B------:R-:W-:-:S04]  /*08a0*/  IMAD.WIDE.U32 R20, R12, R8, R20 ;  /* 0x000000080c147225 */ /* 0x000fc800078e0014 */
[----:B------:R-:W-:Y:S02]  /*08b0*/  IMAD R9, R13, R8, R9 ;  /* 0x000000080d097224 */ /* 0x000fe400078e0209 */
[----:B0-----:R-:W4:Y:S03]  /*08c0*/  LDS.128 R12, [R28+0x10] ;  /* 0x000010001c0c7984 */ /* 0x001f260000000c00 */
[----:B------:R-:W-:Y:S01]  /*08d0*/  IADD3 R21, PT, PT, R21, R9, RZ ;  /* 0x0000000915157210 */ /* 0x000fe20007ffe0ff */
[----:B---3--:R-:W-:-:S04]  /*08e0*/  IMAD R9, R11, R26, RZ ;  /* 0x0000001a0b097224 */ /* 0x008fc800078e02ff */
[-C--:B------:R-:W-:Y:S02]  /*08f0*/  IMAD R9, R27, R10.reuse, R9 ;  /* 0x0000000a1b097224 */ /* 0x080fe400078e0209 */
[----:B------:R-:W-:-:S04]  /*0900*/  IMAD.WIDE.U32 R10, R26, R10, R20 ;  /* 0x0000000a1a0a7225 */ /* 0x000fc800078e0014 */
[----:B------:R-:W-:Y:S02]  /*0910*/  IMAD.IADD R11, R11, 0x1, R9 ;  /* 0x000000010b0b7824 */ /* 0x000fe400078e0209 */
[----:B----4-:R-:W-:Y:S02]  /*0920*/  IMAD R13, R13, R24, RZ ;  /* 0x000000180d0d7224 */ /* 0x010fe400078e02ff */
[----:B------:R-:W-:-:S04]  /*0930*/  IMAD.WIDE.U32 R10, R24, R12, R10 ;  /* 0x0000000c180a7225 */ /* 0x000fc800078e000a */
[----:B------:R-:W-:Y:S02]  /*0940*/  IMAD R13, R25, R12, R13 ;  /* 0x0000000c190d7224 */ /* 0x000fe400078e020d */
[----:B-----5:R-:W-:Y:S02]  /*0950*/  IMAD R9, R15, R22, RZ ;  /* 0x000000160f097224 */ /* 0x020fe400078e02ff */
[----:B------:R-:W-:Y:S02]  /*0960*/  IMAD.IADD R11, R11, 0x1, R13 ;  /* 0x000000010b0b7824 */ /* 0x000fe400078e020d */
[-C--:B------:R-:W-:Y:S02]  /*0970*/  IMAD R9, R23, R14.reuse, R9 ;  /* 0x0000000e17097224 */ /* 0x080fe400078e0209 */
[----:B------:R-:W-:-:S04]  /*0980*/  IMAD.WIDE.U32 R20, R22, R14, R10 ;  /* 0x0000000e16147225 */ /* 0x000fc800078e000a */
[----:B------:R-:W-:-:S07]  /*0990*/  IMAD.IADD R21, R21, 0x1, R9 ;  /* 0x0000000115157824 */ /* 0x000fce00078e0209 */
.L_x_4:
[----:B------:R-:W-:Y:S05]  /*09a0*/  @!P0 BRA `(.L_x_1) ;  /* 0x0000000000b08947 */ /* 0x000fea0003800000 */
[----:B------:R-:W-:Y:S02]  /*09b0*/  ISETP.NE.U32.AND P1, PT, R5, 0x1, PT ;  /* 0x000000010500780c */ /* 0x000fe40003f25070 */
[----:B------:R-:W-:Y:S02]  /*09c0*/  LOP3.LUT R8, R6, 0x1, RZ, 0xc0, !PT ;  /* 0x0000000106087812 */ /* 0x000fe400078ec0ff */
[----:B------:R-:W-:Y:S02]  /*09d0*/  ISETP.NE.AND.EX P1, PT, RZ, RZ, PT, P1 ;  /* 0x000000ffff00720c */ /* 0x000fe40003f25310 */
[----:B------:R-:W-:-:S04]  /*09e0*/  ISETP.NE.U32.AND P0, PT, R8, 0x1, PT ;  /* 0x000000010800780c */ /* 0x000fc80003f05070 */
[----:B------:R-:W-:-:S07]  /*09f0*/  ISETP.NE.U32.AND.EX P0, PT, RZ, RZ, PT, P0 ;  /* 0x000000ffff00720c */ /* 0x000fce0003f05100 */
[----:B------:R-:W-:Y:S06]  /*0a00*/  @!P1 BRA `(.L_x_5) ;  /* 0x0000000000589947 */ /* 0x000fec0003800000 */
[----:B------:R-:W0:Y:S01]  /*0a10*/  LDCU.64 UR4, c[0x0][0x380] ;  /* 0x00007000ff0477ac */ /* 0x000e220008000a00 */
[----:B------:R-:W-:-:S05]  /*0a20*/  IADD3 R5, P1, PT, R2, R18, RZ ;  /* 0x0000001202057210 */ /* 0x000fca0007f3e0ff */
[----:B------:R-:W-:Y:S01]  /*0a30*/  IMAD.X R8, R3, 0x1, R4, P1 ;  /* 0x0000000103087824 */ /* 0x000fe200008e0604 */
[----:B0-----:R-:W-:-:S04]  /*0a40*/  LEA R22, P1, R5, UR4, 0x3 ;  /* 0x0000000405167c11 */ /* 0x001fc8000f8218ff */
[----:B------:R-:W-:-:S05]  /*0a50*/  LEA.HI.X R23, R5, UR5, R8, 0x3, P1 ;  /* 0x0000000505177c11 */ /* 0x000fca00088f1c08 */
[----:B------:R-:W2:Y:S04]  /*0a60*/  LDG.E.64 R12, desc[UR6][R22.64] ;  /* 0x00000006160c7981 */ /* 0x000ea8000c1e1b00 */
[----:B------:R-:W3:Y:S01]  /*0a70*/  LDG.E.64 R14, desc[UR6][R22.64+0x8] ;  /* 0x00000806160e7981 */ /* 0x000ee2000c1e1b00 */
[----:B------:R-:W-:Y:S01]  /*0a80*/  MOV R5, 0x400 ;  /* 0x0000040000057802 */ /* 0x000fe20000000f00 */
[----:B------:R-:W0:Y:S03]  /*0a90*/  S2R R8, SR_CgaCtaId ;  /* 0x0000000000087919 */ /* 0x000e260000008800 */
[----:B0-----:R-:W-:-:S04]  /*0aa0*/  LEA R5, R8, R5, 0x18 ;  /* 0x0000000508057211 */ /* 0x001fc800078ec0ff */
[C---:B------:R-:W-:Y:S02]  /*0ab0*/  LEA R5, R2.reuse, R5, 0x3 ;  /* 0x0000000502057211 */ /* 0x040fe400078e18ff */
[----:B------:R-:W-:-:S03]  /*0ac0*/  IADD3 R2, P1, PT, R2, 0x2, RZ ;  /* 0x0000000202027810 */ /* 0x000fc60007f3e0ff */
[----:B------:R-:W2:Y:S02]  /*0ad0*/  LDS.128 R8, [R5] ;  /* 0x0000000005087984 */ /* 0x000ea40000000c00 */
[----:B------:R-:W-:Y:S02]  /*0ae0*/  IMAD.X R3, RZ, RZ, R3, P1 ;  /* 0x000000ffff037224 */ /* 0x000fe400008e0603 */
[----:B--2---:R-:W-:Y:S02]  /*0af0*/  IMAD R9, R9, R12, RZ ;  /* 0x0000000c09097224 */ /* 0x004fe400078e02ff */
[----:B------:R-:W-:-:S04]  /*0b00*/  IMAD.WIDE.U32 R20, R12, R8, R20 ;  /* 0x000000080c147225 */ /* 0x000fc800078e0014 */
[----:B------:R-:W-:Y:S02]  /*0b10*/  IMAD R9, R13, R8, R9 ;  /* 0x000000080d097224 */ /* 0x000fe400078e0209 */
[----:B---3--:R-:W-:Y:S02]  /*0b20*/  IMAD R11, R11, R14, RZ ;  /* 0x0000000e0b0b7224 */ /* 0x008fe400078e02ff */
[----:B------:R-:W-:Y:S02]  /*0b30*/  IMAD.IADD R21, R21, 0x1, R9 ;  /* 0x0000000115157824 */ /* 0x000fe400078e0209 */
[-C--:B------:R-:W-:Y:S02]  /*0b40*/  IMAD R11, R15, R10.reuse, R11 ;  /* 0x0000000a0f0b7224 */ /* 0x080fe400078e020b */
[----:B------:R-:W-:-:S05]  /*0b50*/  IMAD.WIDE.U32 R20, R14, R10, R20 ;  /* 0x0000000a0e147225 */ /* 0x000fca00078e0014 */
[----:B------:R-:W-:-:S07]  /*0b60*/  IADD3 R21, PT, PT, R21, R11, RZ ;  /* 0x0000000b15157210 */ /* 0x000fce0007ffe0ff */
.L_x_5:
[----:B------:R-:W-:Y:S05]  /*0b70*/  @P0 BRA `(.L_x_1) ;  /* 0x00000000003c0947 */ /* 0x000fea0003800000 */
[----:B------:R-:W0:Y:S01]  /*0b80*/  LDCU.64 UR4, c[0x0][0x380] ;  /* 0x00007000ff0477ac */ /* 0x000e220008000a00 */
[----:B------:R-:W-:-:S05]  /*0b90*/  IADD3 R18, P0, PT, R2, R18, RZ ;  /* 0x0000001202127210 */ /* 0x000fca0007f1e0ff */
[----:B------:R-:W-:Y:S01]  /*0ba0*/  IMAD.X R3, R3, 0x1, R4, P0 ;  /* 0x0000000103037824 */ /* 0x000fe200000e0604 */
[----:B0-----:R-:W-:-:S04]  /*0bb0*/  LEA R4, P0, R18, UR4, 0x3 ;  /* 0x0000000412047c11 */ /* 0x001fc8000f8018ff */
[----:B------:R-:W-:-:S06]  /*0bc0*/  LEA.HI.X R5, R18, UR5, R3, 0x3, P0 ;  /* 0x0000000512057c11 */ /* 0x000fcc00080f1c03 */
[----:B------:R-:W2:Y:S01]  /*0bd0*/  LDG.E.64 R4, desc[UR6][R4.64] ;  /* 0x0000000604047981 */ /* 0x000ea2000c1e1b00 */
[----:B------:R-:W-:Y:S01]  /*0be0*/  MOV R3, 0x400 ;  /* 0x0000040000037802 */ /* 0x000fe20000000f00 */
[----:B------:R-:W0:Y:S03]  /*0bf0*/  S2R R8, SR_CgaCtaId ;  /* 0x0000000000087919 */ /* 0x000e260000008800 */
[----:B0-----:R-:W-:-:S04]  /*0c00*/  LEA R3, R8, R3, 0x18 ;  /* 0x0000000308037211 */ /* 0x001fc800078ec0ff */
[----:B------:R-:W-:-:S06]  /*0c10*/  LEA R2, R2, R3, 0x3 ;  /* 0x0000000302027211 */ /* 0x000fcc00078e18ff */
[----:B------:R-:W2:Y:S02]  /*0c20*/  LDS.64 R2, [R2] ;  /* 0x0000000002027984 */ /* 0x000ea40000000a00 */
[----:B--2---:R-:W-:Y:S02]  /*0c30*/  IMAD R3, R3, R4, RZ ;  /* 0x0000000403037224 */ /* 0x004fe400078e02ff */
[----:B------:R-:W-:-:S04]  /*0c40*/  IMAD.WIDE.U32 R20, R4, R2, R20 ;  /* 0x0000000204147225 */ /* 0x000fc800078e0014 */
[----:B------:R-:W-:-:S04]  /*0c50*/  IMAD R3, R5, R2, R3 ;  /* 0x0000000205037224 */ /* 0x000fc800078e0203 */
[----:B------:R-:W-:-:S07]  /*0c60*/  IMAD.IADD R21, R21, 0x1, R3 ;  /* 0x0000000115157824 */ /* 0x000fce00078e0203 */
.L_x_1:
[----:B------:R-:W-:Y:S05]  /*0c70*/  BSYNC.RECONVERGENT B0 ;  /* 0x0000000000007941 */ /* 0x000fea0003800200 */
.L_x_0:
[----:B------:R-:W-:-:S03]  /*0c80*/  HFMA2 R17, -RZ, RZ, 0, 0 ;  /* 0x00000000ff117431 */ /* 0x000fc600000001ff */
[----:B------:R-:W-:-:S04]  /*0c90*/  IMAD.WIDE.U32 R2, R0, R6, R16 ;  /* 0x0000000600027225 */ /* 0x000fc800078e0010 */
[----:B------:R-:W-:Y:S01]  /*0ca0*/  IMAD R0, R0, R7, R3 ;  /* 0x0000000700007224 */ /* 0x000fe200078e0203 */
[----:B------:R-:W-:-:S04]  /*0cb0*/  ISETP.GE.U32.AND P0, PT, R2, R6, PT ;  /* 0x000000060200720c */ /* 0x000fc80003f06070 */
[----:B------:R-:W-:-:S13]  /*0cc0*/  ISETP.GE.AND.EX P0, PT, R0, R7, PT, P0 ;  /* 0x000000070000720c */ /* 0x000fda0003f06300 */
[----:B------:R-:W-:Y:S05]  /*0cd0*/  @P0 EXIT ;  /* 0x000000000000094d */ /* 0x000fea0003800000 */
[----:B------:R-:W0:Y:S02]  /*0ce0*/  LDCU.64 UR4, c[0x0][0x390] ;  /* 0x00007200ff0477ac */ /* 0x000e240008000a00 */
[----:B0-----:R-:W-:-:S04]  /*0cf0*/  LEA R2, P0, R16, UR4, 0x3 ;  /* 0x0000000410027c11 */ /* 0x001fc8000f8018ff */
[----:B------:R-:W-:-:S05]  /*0d00*/  LEA.HI.X R3, R16, UR5, RZ, 0x3, P0 ;  /* 0x0000000510037c11 */ /* 0x000fca00080f1cff */
[----:B------:R-:W-:Y:S01]  /*0d10*/  STG.E.64 desc[UR6][R2.64], R20 ;  /* 0x0000001402007986 */ /* 0x000fe2000c101b06 */
[----:B------:R-:W-:Y:S05]  /*0d20*/  EXIT ;  /* 0x000000000000794d */ /* 0x000fea0003800000 */
.L_x_6:
[----:B------:R-:W-:-:S00]  /*0d30*/  BRA `(.L_x_6) ;  /* 0xfffffffc00fc7947 */ /* 0x000fc0000383ffff */
[----:B------:R-:W-:-:S00]  /*0d40*/  NOP ;  /* 0x0000000000007918 */ /* 0x000fc00000000000 */
        /* <DEDUP_REMOVED lines=11> */
.L_x_7:


//--------------------- .nv.shared._Z8multiplyPlS_S_l --------------------------
	.section	.nv.shared._Z8multiplyPlS_S_l,"aw",@nobits
	.sectionflags	@""
	.align	16
	.zero		1024


//--------------------- .nv.shared.reserved.0     --------------------------
	.section	.nv.shared.reserved.0,"aw",@nobits
	.weak		__nv_reservedSMEM_offset_0_alias
	.size		__nv_reservedSMEM_offset_0_alias, 0, 64
	.other		__nv_reservedSMEM_offset_0_alias,@"STO_CUDA_RESERVED_SHARED STV_DEFAULT"
__nv_reservedSMEM_offset_0_alias:
	.zero		0
	.zero		64


//--------------------- .nv.constant0._Z8multiplyPlS_S_l --------------------------
	.section	.nv.constant0._Z8multiplyPlS_S_l,"a",@progbits
	.sectionflags	@""
	.align	4
.nv.constant0._Z8multiplyPlS_S_l:
	.zero		928


//--------------------- SYMBOLS --------------------------

	.type		.nv.reservedSmem.offset0,@object
	.size		.nv.reservedSmem.offset0,0x4
	.type		.nv.reservedSmem.cap,@object
	.size		.nv.reservedSmem.cap,0x4
